//
// Generated by NVIDIA NVVM Compiler
//
// Compiler Build ID: CL-36424714
// Cuda compilation tools, release 13.0, V13.0.88
// Based on NVVM 20.0.0
//

.version 9.0
.target sm_100
.address_size 64

	// .globl	_Z8myKernelPfi

.visible .entry _Z8myKernelPfi(
	.param .u64 .ptr .align 1 _Z8myKernelPfi_param_0,
	.param .u32 _Z8myKernelPfi_param_1
)
{
	.reg .pred 	%p<2>;
	.reg .b32 	%r<6>;
	.reg .b32 	%f<3>;
	.reg .b64 	%rd<5>;

	ld.param.u64 	%rd1, [_Z8myKernelPfi_param_0];
	ld.param.u32 	%r2, [_Z8myKernelPfi_param_1];
	mov.u32 	%r3, %tid.x;
	mov.u32 	%r4, %ctaid.x;
	mov.u32 	%r5, %ntid.x;
	mad.lo.s32 	%r1, %r4, %r5, %r3;
	setp.ge.s32 	%p1, %r1, %r2;
	@%p1 bra 	$L__BB0_2;
	cvta.to.global.u64 	%rd2, %rd1;
	mul.wide.s32 	%rd3, %r1, 4;
	add.s64 	%rd4, %rd2, %rd3;
	ld.global.f32 	%f1, [%rd4];
	add.f32 	%f2, %f1, %f1;
	st.global.f32 	[%rd4], %f2;
$L__BB0_2:
	ret;

}


// ===== COMPILED SASS (sm_100) =====

	.target	sm_100

	.elftype	@"ET_EXEC"


//--------------------- .note.nv.tkinfo           --------------------------
	.section	.note.nv.tkinfo,"",@"SHT_NOTE"
	.sectionflags	@"SHF_NOTE_NV_TKINFO"
	.tkinfo
        /*0018*/ 	.word	0x00000002
        /*0030*/ 	.string	""
        /*0030*/ 	.string	"ptxas"
        /*0030*/ 	.string	"Cuda compilation tools, release 13.0, V13.0.88"
        /*0030*/ 	.string	"Build cuda_13.0.r13.0/compiler.36424714_0"
        /*0030*/ 	.string	"-arch sm_100 -m 64 "



//--------------------- .note.nv.cuinfo           --------------------------
	.section	.note.nv.cuinfo,"",@"SHT_NOTE"
	.sectionflags	@"SHF_NOTE_NV_CUINFO"
        /*0018*/ 	.short	0x0002
        /*001a*/ 	.short	0x0064
        /*001c*/ 	.short	0x0082
	.zero		2


//--------------------- .nv.info                  --------------------------
	.section	.nv.info,"",@"SHT_CUDA_INFO"
	.align	4


	//----- nvinfo : EIATTR_REGCOUNT
	.align		4
        /*0000*/ 	.byte	0x04, 0x2f
        /*0002*/ 	.short	(.L_1 - .L_0)
	.align		4
.L_0:
        /*0004*/ 	.word	index@(_Z8myKernelPfi)
        /*0008*/ 	.word	0x00000008


	//----- nvinfo : EIATTR_FRAME_SIZE
	.align		4
.L_1:
        /*000c*/ 	.byte	0x04, 0x11
        /*000e*/ 	.short	(.L_3 - .L_2)
	.align		4
.L_2:
        /*0010*/ 	.word	index@(_Z8myKernelPfi)
        /*0014*/ 	.word	0x00000000


	//----- nvinfo : EIATTR_MIN_STACK_SIZE
	.align		4
.L_3:
        /*0018*/ 	.byte	0x04, 0x12
        /*001a*/ 	.short	(.L_5 - .L_4)
	.align		4
.L_4:
        /*001c*/ 	.word	index@(_Z8myKernelPfi)
        /*0020*/ 	.word	0x00000000
.L_5:


//--------------------- .nv.compat                --------------------------
	.section	.nv.compat,"",@"SHT_CUDA_COMPAT_INFO"
	.align	4
        /*0000*/ 	.byte	0x02, 0x09, 0x00, 0x00, 0x02, 0x02, 0x01, 0x00, 0x02, 0x05, 0x05, 0x00, 0x03, 0x07, 0x01, 0x01
        /*0010*/ 	.byte	0x02, 0x03, 0x00, 0x00, 0x02, 0x06, 0x01, 0x00, 0x04, 0x0b, 0x08, 0x00, 0x09, 0x00, 0x00, 0x00
        /*0020*/ 	.byte	0x00, 0x00, 0x00, 0x00


//--------------------- .nv.info._Z8myKernelPfi   --------------------------
	.section	.nv.info._Z8myKernelPfi,"",@"SHT_CUDA_INFO"
	.sectionflags	@""
	.align	4


	//----- nvinfo : EIATTR_CUDA_API_VERSION
	.align		4
        /*0000*/ 	.byte	0x04, 0x37
        /*0002*/ 	.short	(.L_7 - .L_6)
.L_6:
        /*0004*/ 	.word	0x00000082


	//----- nvinfo : EIATTR_KPARAM_INFO
	.align		4
.L_7:
        /*0008*/ 	.byte	0x04, 0x17
        /*000a*/ 	.short	(.L_9 - .L_8)
.L_8:
        /*000c*/ 	.word	0x00000000
        /*0010*/ 	.short	0x0001
        /*0012*/ 	.short	0x0008
        /*0014*/ 	.byte	0x00, 0xf0, 0x11, 0x00


	//----- nvinfo : EIATTR_KPARAM_INFO
	.align		4
.L_9:
        /*0018*/ 	.byte	0x04, 0x17
        /*001a*/ 	.short	(.L_11 - .L_10)
.L_10:
        /*001c*/ 	.word	0x00000000
        /*0020*/ 	.short	0x0000
        /*0022*/ 	.short	0x0000
        /*0024*/ 	.byte	0x00, 0xf5, 0x21, 0x00


	//----- nvinfo : EIATTR_SPARSE_MMA_MASK
	.align		4
.L_11:
        /*0028*/ 	.byte	0x03, 0x50
        /*002a*/ 	.short	0x0000


	//----- nvinfo : EIATTR_MAXREG_COUNT
	.align		4
        /*002c*/ 	.byte	0x03, 0x1b
        /*002e*/ 	.short	0x00ff


	//----- nvinfo : EIATTR_MERCURY_ISA_VERSION
	.align		4
        /*0030*/ 	.byte	0x03, 0x5f
        /*0032*/ 	.short	0x0101


	//----- nvinfo : EIATTR_VRC_CTA_INIT_COUNT
	.align		4
        /*0034*/ 	.byte	0x02, 0x4a
	.zero		1
	.zero		1


	//----- nvinfo : EIATTR_EXIT_INSTR_OFFSETS
	.align		4
        /*0038*/ 	.byte	0x04, 0x1c
        /*003a*/ 	.short	(.L_13 - .L_12)


	//   ....[0]....
.L_12:
        /*003c*/ 	.word	0x00000070


	//   ....[1]....
        /*0040*/ 	.word	0x000000e0


	//----- nvinfo : EIATTR_CBANK_PARAM_SIZE
	.align		4
.L_13:
        /*0044*/ 	.byte	0x03, 0x19
        /*0046*/ 	.short	0x000c


	//----- nvinfo : EIATTR_PARAM_CBANK
	.align		4
        /*0048*/ 	.byte	0x04, 0x0a
        /*004a*/ 	.short	(.L_15 - .L_14)
	.align		4
.L_14:
        /*004c*/ 	.word	index@(.nv.constant0._Z8myKernelPfi)
        /*0050*/ 	.short	0x0380
        /*0052*/ 	.short	0x000c


	//----- nvinfo : EIATTR_SW_WAR
	.align		4
.L_15:
        /*0054*/ 	.byte	0x04, 0x36
        /*0056*/ 	.short	(.L_17 - .L_16)
.L_16:
        /*0058*/ 	.word	0x00000008
.L_17:


//--------------------- .nv.callgraph             --------------------------
	.section	.nv.callgraph,"",@"SHT_CUDA_CALLGRAPH"
	.align	4
	.sectionentsize	8
	.align		4
        /*0000*/ 	.word	0x00000000
	.align		4
        /*0004*/ 	.word	0xffffffff
	.align		4
        /*0008*/ 	.word	0x00000000
	.align		4
        /*000c*/ 	.word	0xfffffffe
	.align		4
        /*0010*/ 	.word	0x00000000
	.align		4
        /*0014*/ 	.word	0xfffffffd
	.align		4
        /*0018*/ 	.word	0x00000000
	.align		4
        /*001c*/ 	.word	0xfffffffc


//--------------------- .text._Z8myKernelPfi      --------------------------
	.section	.text._Z8myKernelPfi,"ax",@progbits
	.align	128
        .global         _Z8myKernelPfi
        .type           _Z8myKernelPfi,@function
        .size           _Z8myKernelPfi,(.L_x_1 - _Z8myKernelPfi)
        .other          _Z8myKernelPfi,@"STO_CUDA_ENTRY STV_DEFAULT"
_Z8myKernelPfi:
.text._Z8myKernelPfi:
[----:B------:R-:W-:Y:S01]  /*0000*/  LDC R1, c[0x0][0x37c] ;  /* 0x0000df00ff017b82 */ /* 0x000fe20000000800 */
[----:B------:R-:W0:Y:S07]  /*0010*/  S2R R5, SR_TID.X ;  /* 0x0000000000057919 */ /* 0x000e2e0000002100 */
[----:B------:R-:W0:Y:S01]  /*0020*/  S2UR UR4, SR_CTAID.X ;  /* 0x00000000000479c3 */ /* 0x000e220000002500 */
[----:B------:R-:W1:Y:S07]  /*0030*/  LDCU UR5, c[0x0][0x388] ;  /* 0x00007100ff0577ac */ /* 0x000e6e0008000800 */
[----:B------:R-:W0:Y:S02]  /*0040*/  LDC R0, c[0x0][0x360] ;  /* 0x0000d800ff007b82 */ /* 0x000e240000000800 */
[----:B0-----:R-:W-:-:S05]  /*0050*/  IMAD R5, R0, UR4, R5 ;  /* 0x0000000400057c24 */ /* 0x001fca000f8e0205 */
[----:B-1----:R-:W-:-:S13]  /*0060*/  ISETP.GE.AND P0, PT, R5, UR5, PT ;  /* 0x0000000505007c0c */ /* 0x002fda000bf06270 */
[----:B------:R-:W-:Y:S05]  /*0070*/  @P0 EXIT ;  /* 0x000000000000094d */ /* 0x000fea0003800000 */
[----:B------:R-:W0:Y:S01]  /*0080*/  LDC.64 R2, c[0x0][0x380] ;  /* 0x0000e000ff027b82 */ /* 0x000e220000000a00 */
[----:B------:R-:W1:Y:S01]  /*0090*/  LDCU.64 UR4, c[0x0][0x358] ;  /* 0x00006b00ff0477ac */ /* 0x000e620008000a00 */
[----:B0-----:R-:W-:-:S05]  /*00a0*/  IMAD.WIDE R2, R5, 0x4, R2 ;  /* 0x0000000405027825 */ /* 0x001fca00078e0202 */
[----:B-1----:R-:W2:Y:S02]  /*00b0*/  LDG.E R0, desc[UR4][R2.64] ;  /* 0x0000000402007981 */ /* 0x002ea4000c1e1900 */
[----:B--2---:R-:W-:-:S05]  /*00c0*/  FADD R5, R0, R0 ;  /* 0x0000000000057221 */ /* 0x004fca0000000000 */
[----:B------:R-:W-:Y:S01]  /*00d0*/  STG.E desc[UR4][R2.64], R5 ;  /* 0x0000000502007986 */ /* 0x000fe2000c101904 */
[----:B------:R-:W-:Y:S05]  /*00e0*/  EXIT ;  /* 0x000000000000794d */ /* 0x000fea0003800000 */
.L_x_0:
[----:B------:R-:W-:-:S00]  /*00f0*/  BRA `(.L_x_0) ;  /* 0xfffffffc00fc7947 */ /* 0x000fc0000383ffff */
[----:B------:R-:W-:-:S00]  /*0100*/  NOP ;  /* 0x0000000000007918 */ /* 0x000fc00000000000 */
[----:B------:R-:W-:-:S00]  /*0110*/  NOP ;  /* 0x0000000000007918 */ /* 0x000fc00000000000 */
[----:B------:R-:W-:-:S00]  /*0120*/  NOP ;  /* 0x0000000000007918 */ /* 0x000fc00000000000 */
[----:B------:R-:W-:-:S00]  /*0130*/  NOP ;  /* 0x0000000000007918 */ /* 0x000fc00000000000 */
[----:B------:R-:W-:-:S00]  /*0140*/  NOP ;  /* 0x0000000000007918 */ /* 0x000fc00000000000 */
[----:B------:R-:W-:-:S00]  /*0150*/  NOP ;  /* 0x0000000000007918 */ /* 0x000fc00000000000 */
[----:B------:R-:W-:-:S00]  /*0160*/  NOP ;  /* 0x0000000000007918 */ /* 0x000fc00000000000 */
[----:B------:R-:W-:-:S00]  /*0170*/  NOP ;  /* 0x0000000000007918 */ /* 0x000fc00000000000 */
.L_x_1:


//--------------------- .nv.shared.reserved.0     --------------------------
	.section	.nv.shared.reserved.0,"aw",@nobits
	.weak		__nv_reservedSMEM_offset_0_alias
	.size		__nv_reservedSMEM_offset_0_alias, 0, 64
	.other		__nv_reservedSMEM_offset_0_alias,@"STO_CUDA_RESERVED_SHARED STV_DEFAULT"
__nv_reservedSMEM_offset_0_alias:
	.zero		0
	.zero		64


//--------------------- .nv.constant0._Z8myKernelPfi --------------------------
	.section	.nv.constant0._Z8myKernelPfi,"a",@progbits
	.sectionflags	@""
	.align	4
.nv.constant0._Z8myKernelPfi:
	.zero		908


//--------------------- SYMBOLS --------------------------

	.type		.nv.reservedSmem.offset0,@object
	.size		.nv.reservedSmem.offset0,0x4
